//
// Generated by NVIDIA NVVM Compiler
//
// Compiler Build ID: CL-36424714
// Cuda compilation tools, release 13.0, V13.0.88
// Based on NVVM 20.0.0
//

.version 9.0
.target sm_100
.address_size 64

	// .globl	_Z6VecDotPKfPfi
.extern .shared .align 16 .b8 cache[];

.visible .entry _Z6VecDotPKfPfi(
	.param .u64 .ptr .align 1 _Z6VecDotPKfPfi_param_0,
	.param .u64 .ptr .align 1 _Z6VecDotPKfPfi_param_1,
	.param .u32 _Z6VecDotPKfPfi_param_2
)
{
	.reg .pred 	%p<7>;
	.reg .b32 	%r<19>;
	.reg .b32 	%f<13>;
	.reg .b64 	%rd<9>;

	ld.param.u64 	%rd2, [_Z6VecDotPKfPfi_param_0];
	ld.param.u64 	%rd3, [_Z6VecDotPKfPfi_param_1];
	ld.param.u32 	%r11, [_Z6VecDotPKfPfi_param_2];
	mov.u32 	%r18, %ntid.x;
	mov.u32 	%r2, %ctaid.x;
	mov.u32 	%r3, %tid.x;
	mad.lo.s32 	%r17, %r18, %r2, %r3;
	setp.ge.s32 	%p1, %r17, %r11;
	mov.f32 	%f12, 0f00000000;
	@%p1 bra 	$L__BB0_3;
	mov.u32 	%r12, %nctaid.x;
	mul.lo.s32 	%r5, %r18, %r12;
	cvta.to.global.u64 	%rd1, %rd2;
	mov.f32 	%f12, 0f00000000;
$L__BB0_2:
	mul.wide.s32 	%rd4, %r17, 4;
	add.s64 	%rd5, %rd1, %rd4;
	ld.global.f32 	%f6, [%rd5];
	max.f32 	%f12, %f12, %f6;
	add.s32 	%r17, %r17, %r5;
	setp.lt.s32 	%p2, %r17, %r11;
	@%p2 bra 	$L__BB0_2;
$L__BB0_3:
	shl.b32 	%r13, %r3, 2;
	mov.u32 	%r14, cache;
	add.s32 	%r8, %r14, %r13;
	st.shared.f32 	[%r8], %f12;
	bar.sync 	0;
	setp.lt.u32 	%p3, %r18, 2;
	@%p3 bra 	$L__BB0_7;
$L__BB0_4:
	shr.u32 	%r10, %r18, 1;
	setp.ge.u32 	%p4, %r3, %r10;
	@%p4 bra 	$L__BB0_6;
	ld.shared.f32 	%f7, [%r8];
	shl.b32 	%r15, %r10, 2;
	add.s32 	%r16, %r8, %r15;
	ld.shared.f32 	%f8, [%r16];
	max.f32 	%f9, %f7, %f8;
	st.shared.f32 	[%r8], %f9;
$L__BB0_6:
	bar.sync 	0;
	setp.gt.u32 	%p5, %r18, 3;
	mov.u32 	%r18, %r10;
	@%p5 bra 	$L__BB0_4;
$L__BB0_7:
	setp.ne.s32 	%p6, %r3, 0;
	@%p6 bra 	$L__BB0_9;
	ld.shared.f32 	%f10, [cache];
	cvta.to.global.u64 	%rd6, %rd3;
	mul.wide.u32 	%rd7, %r2, 4;
	add.s64 	%rd8, %rd6, %rd7;
	st.global.f32 	[%rd8], %f10;
$L__BB0_9:
	ret;

}


// ===== COMPILED SASS (sm_100) =====

	.target	sm_100

	.elftype	@"ET_EXEC"


//--------------------- .note.nv.tkinfo           --------------------------
	.section	.note.nv.tkinfo,"",@"SHT_NOTE"
	.sectionflags	@"SHF_NOTE_NV_TKINFO"
	.tkinfo
        /*0018*/ 	.word	0x00000002
        /*0030*/ 	.string	""
        /*0030*/ 	.string	"ptxas"
        /*0030*/ 	.string	"Cuda compilation tools, release 13.0, V13.0.88"
        /*0030*/ 	.string	"Build cuda_13.0.r13.0/compiler.36424714_0"
        /*0030*/ 	.string	"-arch sm_100 -m 64 "



//--------------------- .note.nv.cuinfo           --------------------------
	.section	.note.nv.cuinfo,"",@"SHT_NOTE"
	.sectionflags	@"SHF_NOTE_NV_CUINFO"
        /*0018*/ 	.short	0x0002
        /*001a*/ 	.short	0x0064
        /*001c*/ 	.short	0x0082
	.zero		2


//--------------------- .nv.info                  --------------------------
	.section	.nv.info,"",@"SHT_CUDA_INFO"
	.align	4


	//----- nvinfo : EIATTR_REGCOUNT
	.align		4
        /*0000*/ 	.byte	0x04, 0x2f
        /*0002*/ 	.short	(.L_1 - .L_0)
	.align		4
.L_0:
        /*0004*/ 	.word	index@(_Z6VecDotPKfPfi)
        /*0008*/ 	.word	0x0000000e


	//----- nvinfo : EIATTR_FRAME_SIZE
	.align		4
.L_1:
        /*000c*/ 	.byte	0x04, 0x11
        /*000e*/ 	.short	(.L_3 - .L_2)
	.align		4
.L_2:
        /*0010*/ 	.word	index@(_Z6VecDotPKfPfi)
        /*0014*/ 	.word	0x00000000


	//----- nvinfo : EIATTR_MIN_STACK_SIZE
	.align		4
.L_3:
        /*0018*/ 	.byte	0x04, 0x12
        /*001a*/ 	.short	(.L_5 - .L_4)
	.align		4
.L_4:
        /*001c*/ 	.word	index@(_Z6VecDotPKfPfi)
        /*0020*/ 	.word	0x00000000
.L_5:


//--------------------- .nv.compat                --------------------------
	.section	.nv.compat,"",@"SHT_CUDA_COMPAT_INFO"
	.align	4
        /*0000*/ 	.byte	0x02, 0x09, 0x00, 0x00, 0x02, 0x02, 0x01, 0x00, 0x02, 0x05, 0x05, 0x00, 0x03, 0x07, 0x01, 0x01
        /*0010*/ 	.byte	0x02, 0x03, 0x00, 0x00, 0x02, 0x06, 0x01, 0x00, 0x04, 0x0b, 0x08, 0x00, 0x09, 0x00, 0x00, 0x00
        /*0020*/ 	.byte	0x00, 0x00, 0x00, 0x00


//--------------------- .nv.info._Z6VecDotPKfPfi  --------------------------
	.section	.nv.info._Z6VecDotPKfPfi,"",@"SHT_CUDA_INFO"
	.sectionflags	@""
	.align	4


	//----- nvinfo : EIATTR_CUDA_API_VERSION
	.align		4
        /*0000*/ 	.byte	0x04, 0x37
        /*0002*/ 	.short	(.L_7 - .L_6)
.L_6:
        /*0004*/ 	.word	0x00000082


	//----- nvinfo : EIATTR_KPARAM_INFO
	.align		4
.L_7:
        /*0008*/ 	.byte	0x04, 0x17
        /*000a*/ 	.short	(.L_9 - .L_8)
.L_8:
        /*000c*/ 	.word	0x00000000
        /*0010*/ 	.short	0x0002
        /*0012*/ 	.short	0x0010
        /*0014*/ 	.byte	0x00, 0xf0, 0x11, 0x00


	//----- nvinfo : EIATTR_KPARAM_INFO
	.align		4
.L_9:
        /*0018*/ 	.byte	0x04, 0x17
        /*001a*/ 	.short	(.L_11 - .L_10)
.L_10:
        /*001c*/ 	.word	0x00000000
        /*0020*/ 	.short	0x0001
        /*0022*/ 	.short	0x0008
        /*0024*/ 	.byte	0x00, 0xf5, 0x21, 0x00


	//----- nvinfo : EIATTR_KPARAM_INFO
	.align		4
.L_11:
        /*0028*/ 	.byte	0x04, 0x17
        /*002a*/ 	.short	(.L_13 - .L_12)
.L_12:
        /*002c*/ 	.word	0x00000000
        /*0030*/ 	.short	0x0000
        /*0032*/ 	.short	0x0000
        /*0034*/ 	.byte	0x00, 0xf5, 0x21, 0x00


	//----- nvinfo : EIATTR_SPARSE_MMA_MASK
	.align		4
.L_13:
        /*0038*/ 	.byte	0x03, 0x50
        /*003a*/ 	.short	0x0000


	//----- nvinfo : EIATTR_MAXREG_COUNT
	.align		4
        /*003c*/ 	.byte	0x03, 0x1b
        /*003e*/ 	.short	0x00ff


	//----- nvinfo : EIATTR_NUM_BARRIERS
	.align		4
        /*0040*/ 	.byte	0x02, 0x4c
        /*0042*/ 	.byte	0x01
	.zero		1


	//----- nvinfo : EIATTR_MERCURY_ISA_VERSION
	.align		4
        /*0044*/ 	.byte	0x03, 0x5f
        /*0046*/ 	.short	0x0101


	//----- nvinfo : EIATTR_VRC_CTA_INIT_COUNT
	.align		4
        /*0048*/ 	.byte	0x02, 0x4a
	.zero		1
	.zero		1


	//----- nvinfo : EIATTR_EXIT_INSTR_OFFSETS
	.align		4
        /*004c*/ 	.byte	0x04, 0x1c
        /*004e*/ 	.short	(.L_15 - .L_14)


	//   ....[0]....
.L_14:
        /*0050*/ 	.word	0x000002b0


	//   ....[1]....
        /*0054*/ 	.word	0x00000330


	//----- nvinfo : EIATTR_CRS_STACK_SIZE
	.align		4
.L_15:
        /*0058*/ 	.byte	0x04, 0x1e
        /*005a*/ 	.short	(.L_17 - .L_16)
.L_16:
        /*005c*/ 	.word	0x00000000


	//----- nvinfo : EIATTR_CBANK_PARAM_SIZE
	.align		4
.L_17:
        /*0060*/ 	.byte	0x03, 0x19
        /*0062*/ 	.short	0x0014


	//----- nvinfo : EIATTR_PARAM_CBANK
	.align		4
        /*0064*/ 	.byte	0x04, 0x0a
        /*0066*/ 	.short	(.L_19 - .L_18)
	.align		4
.L_18:
        /*0068*/ 	.word	index@(.nv.constant0._Z6VecDotPKfPfi)
        /*006c*/ 	.short	0x0380
        /*006e*/ 	.short	0x0014


	//----- nvinfo : EIATTR_SW_WAR
	.align		4
.L_19:
        /*0070*/ 	.byte	0x04, 0x36
        /*0072*/ 	.short	(.L_21 - .L_20)
.L_20:
        /*0074*/ 	.word	0x00000008
.L_21:


//--------------------- .nv.callgraph             --------------------------
	.section	.nv.callgraph,"",@"SHT_CUDA_CALLGRAPH"
	.align	4
	.sectionentsize	8
	.align		4
        /*0000*/ 	.word	0x00000000
	.align		4
        /*0004*/ 	.word	0xffffffff
	.align		4
        /*0008*/ 	.word	0x00000000
	.align		4
        /*000c*/ 	.word	0xfffffffe
	.align		4
        /*0010*/ 	.word	0x00000000
	.align		4
        /*0014*/ 	.word	0xfffffffd
	.align		4
        /*0018*/ 	.word	0x00000000
	.align		4
        /*001c*/ 	.word	0xfffffffc


//--------------------- .text._Z6VecDotPKfPfi     --------------------------
	.section	.text._Z6VecDotPKfPfi,"ax",@progbits
	.align	128
        .global         _Z6VecDotPKfPfi
        .type           _Z6VecDotPKfPfi,@function
        .size           _Z6VecDotPKfPfi,(.L_x_6 - _Z6VecDotPKfPfi)
        .other          _Z6VecDotPKfPfi,@"STO_CUDA_ENTRY STV_DEFAULT"
_Z6VecDotPKfPfi:
.text._Z6VecDotPKfPfi:
[----:B------:R-:W-:Y:S01]  /*0000*/  LDC R1, c[0x0][0x37c] ;  /* 0x0000df00ff017b82 */ /* 0x000fe20000000800 */
[----:B------:R-:W0:Y:S01]  /*0010*/  S2R R9, SR_CTAID.X ;  /* 0x0000000000097919 */ /* 0x000e220000002500 */
[----:B------:R-:W1:Y:S01]  /*0020*/  LDCU UR4, c[0x0][0x360] ;  /* 0x00006c00ff0477ac */ /* 0x000e620008000800 */
[----:B------:R-:W-:Y:S01]  /*0030*/  BSSY.RECONVERGENT B0, `(.L_x_0) ;  /* 0x0000013000007945 */ /* 0x000fe20003800200 */
[----:B------:R-:W-:Y:S01]  /*0040*/  IMAD.MOV.U32 R7, RZ, RZ, RZ ;  /* 0x000000ffff077224 */ /* 0x000fe200078e00ff */
[----:B------:R-:W0:Y:S01]  /*0050*/  S2R R8, SR_TID.X ;  /* 0x0000000000087919 */ /* 0x000e220000002100 */
[----:B------:R-:W2:Y:S01]  /*0060*/  LDCU UR5, c[0x0][0x390] ;  /* 0x00007200ff0577ac */ /* 0x000ea20008000800 */
[----:B------:R-:W3:Y:S01]  /*0070*/  LDCU.64 UR6, c[0x0][0x358] ;  /* 0x00006b00ff0677ac */ /* 0x000ee20008000a00 */
[----:B-1----:R-:W-:Y:S02]  /*0080*/  IMAD.U32 R6, RZ, RZ, UR4 ;  /* 0x00000004ff067e24 */ /* 0x002fe4000f8e00ff */
[----:B0-----:R-:W-:-:S05]  /*0090*/  IMAD R0, R9, UR4, R8 ;  /* 0x0000000409007c24 */ /* 0x001fca000f8e0208 */
[----:B--2---:R-:W-:-:S13]  /*00a0*/  ISETP.GE.AND P0, PT, R0, UR5, PT ;  /* 0x0000000500007c0c */ /* 0x004fda000bf06270 */
[----:B---3--:R-:W-:Y:S05]  /*00b0*/  @P0 BRA `(.L_x_1) ;  /* 0x0000000000280947 */ /* 0x008fea0003800000 */
[----:B------:R-:W0:Y:S01]  /*00c0*/  LDC.64 R4, c[0x0][0x380] ;  /* 0x0000e000ff047b82 */ /* 0x000e220000000a00 */
[----:B------:R-:W1:Y:S01]  /*00d0*/  LDCU UR4, c[0x0][0x370] ;  /* 0x00006e00ff0477ac */ /* 0x000e620008000800 */
[----:B------:R-:W-:Y:S02]  /*00e0*/  IMAD.MOV.U32 R7, RZ, RZ, RZ ;  /* 0x000000ffff077224 */ /* 0x000fe400078e00ff */
[----:B-1----:R-:W-:-:S07]  /*00f0*/  IMAD R11, R6, UR4, RZ ;  /* 0x00000004060b7c24 */ /* 0x002fce000f8e02ff */
.L_x_2:
[----:B0-----:R-:W-:-:S06]  /*0100*/  IMAD.WIDE R2, R0, 0x4, R4 ;  /* 0x0000000400027825 */ /* 0x001fcc00078e0204 */
[----:B------:R-:W2:Y:S01]  /*0110*/  LDG.E R2, desc[UR6][R2.64] ;  /* 0x0000000602027981 */ /* 0x000ea2000c1e1900 */
[----:B------:R-:W-:-:S05]  /*0120*/  IMAD.IADD R0, R11, 0x1, R0 ;  /* 0x000000010b007824 */ /* 0x000fca00078e0200 */
[----:B------:R-:W-:Y:S02]  /*0130*/  ISETP.GE.AND P0, PT, R0, UR5, PT ;  /* 0x0000000500007c0c */ /* 0x000fe4000bf06270 */
[----:B--2---:R-:W-:-:S11]  /*0140*/  FMNMX R7, R2, R7, !PT ;  /* 0x0000000702077209 */ /* 0x004fd60007800000 */
[----:B------:R-:W-:Y:S05]  /*0150*/  @!P0 BRA `(.L_x_2) ;  /* 0xfffffffc00e88947 */ /* 0x000fea000383ffff */
.L_x_1:
[----:B------:R-:W-:Y:S05]  /*0160*/  BSYNC.RECONVERGENT B0 ;  /* 0x0000000000007941 */ /* 0x000fea0003800200 */
.L_x_0:
[----:B------:R-:W0:Y:S01]  /*0170*/  S2UR UR5, SR_CgaCtaId ;  /* 0x00000000000579c3 */ /* 0x000e220000008800 */
[----:B------:R-:W-:Y:S01]  /*0180*/  UMOV UR4, 0x400 ;  /* 0x0000040000047882 */ /* 0x000fe20000000000 */
[----:B------:R-:W-:Y:S02]  /*0190*/  ISETP.GE.U32.AND P1, PT, R6, 0x2, PT ;  /* 0x000000020600780c */ /* 0x000fe40003f26070 */
[----:B------:R-:W-:Y:S01]  /*01a0*/  ISETP.NE.AND P0, PT, R8, RZ, PT ;  /* 0x000000ff0800720c */ /* 0x000fe20003f05270 */
[----:B0-----:R-:W-:-:S06]  /*01b0*/  ULEA UR4, UR5, UR4, 0x18 ;  /* 0x0000000405047291 */ /* 0x001fcc000f8ec0ff */
[----:B------:R-:W-:-:S05]  /*01c0*/  LEA R0, R8, UR4, 0x2 ;  /* 0x0000000408007c11 */ /* 0x000fca000f8e10ff */
[----:B------:R0:W-:Y:S01]  /*01d0*/  STS [R0], R7 ;  /* 0x0000000700007388 */ /* 0x0001e20000000800 */
[----:B------:R-:W-:Y:S06]  /*01e0*/  BAR.SYNC.DEFER_BLOCKING 0x0 ;  /* 0x0000000000007b1d */ /* 0x000fec0000010000 */
[----:B------:R-:W-:Y:S05]  /*01f0*/  @!P1 BRA `(.L_x_3) ;  /* 0x00000000002c9947 */ /* 0x000fea0003800000 */
.L_x_4:
[----:B0-----:R-:W-:-:S04]  /*0200*/  SHF.R.U32.HI R7, RZ, 0x1, R6 ;  /* 0x00000001ff077819 */ /* 0x001fc80000011606 */
[----:B------:R-:W-:-:S13]  /*0210*/  ISETP.GE.U32.AND P1, PT, R8, R7, PT ;  /* 0x000000070800720c */ /* 0x000fda0003f26070 */
[----:B------:R-:W-:Y:S01]  /*0220*/  @!P1 IMAD R3, R7, 0x4, R0 ;  /* 0x0000000407039824 */ /* 0x000fe200078e0200 */
[----:B------:R-:W-:Y:S05]  /*0230*/  @!P1 LDS R2, [R0] ;  /* 0x0000000000029984 */ /* 0x000fea0000000800 */
[----:B------:R-:W0:Y:S02]  /*0240*/  @!P1 LDS R3, [R3] ;  /* 0x0000000003039984 */ /* 0x000e240000000800 */
[----:B0-----:R-:W-:-:S05]  /*0250*/  @!P1 FMNMX R5, R2, R3, !PT ;  /* 0x0000000302059209 */ /* 0x001fca0007800000 */
[----:B------:R1:W-:Y:S01]  /*0260*/  @!P1 STS [R0], R5 ;  /* 0x0000000500009388 */ /* 0x0003e20000000800 */
[----:B------:R-:W-:Y:S01]  /*0270*/  BAR.SYNC.DEFER_BLOCKING 0x0 ;  /* 0x0000000000007b1d */ /* 0x000fe20000010000 */
[----:B------:R-:W-:Y:S01]  /*0280*/  ISETP.GT.U32.AND P1, PT, R6, 0x3, PT ;  /* 0x000000030600780c */ /* 0x000fe20003f24070 */
[----:B------:R-:W-:-:S12]  /*0290*/  IMAD.MOV.U32 R6, RZ, RZ, R7 ;  /* 0x000000ffff067224 */ /* 0x000fd800078e0007 */
[----:B-1----:R-:W-:Y:S05]  /*02a0*/  @P1 BRA `(.L_x_4) ;  /* 0xfffffffc00d41947 */ /* 0x002fea000383ffff */
.L_x_3:
[----:B------:R-:W-:Y:S05]  /*02b0*/  @P0 EXIT ;  /* 0x000000000000094d */ /* 0x000fea0003800000 */
[----:B------:R-:W1:Y:S01]  /*02c0*/  S2UR UR5, SR_CgaCtaId ;  /* 0x00000000000579c3 */ /* 0x000e620000008800 */
[----:B------:R-:W-:-:S07]  /*02d0*/  UMOV UR4, 0x400 ;  /* 0x0000040000047882 */ /* 0x000fce0000000000 */
[----:B------:R-:W2:Y:S01]  /*02e0*/  LDC.64 R2, c[0x0][0x388] ;  /* 0x0000e200ff027b82 */ /* 0x000ea20000000a00 */
[----:B-1----:R-:W-:Y:S01]  /*02f0*/  ULEA UR4, UR5, UR4, 0x18 ;  /* 0x0000000405047291 */ /* 0x002fe2000f8ec0ff */
[----:B--2---:R-:W-:-:S08]  /*0300*/  IMAD.WIDE.U32 R2, R9, 0x4, R2 ;  /* 0x0000000409027825 */ /* 0x004fd000078e0002 */
[----:B------:R-:W1:Y:S04]  /*0310*/  LDS R5, [UR4] ;  /* 0x00000004ff057984 */ /* 0x000e680008000800 */
[----:B-1----:R-:W-:Y:S01]  /*0320*/  STG.E desc[UR6][R2.64], R5 ;  /* 0x0000000502007986 */ /* 0x002fe2000c101906 */
[----:B------:R-:W-:Y:S05]  /*0330*/  EXIT ;  /* 0x000000000000794d */ /* 0x000fea0003800000 */
.L_x_5:
[----:B------:R-:W-:-:S00]  /*0340*/  BRA `(.L_x_5) ;  /* 0xfffffffc00fc7947 */ /* 0x000fc0000383ffff */
[----:B------:R-:W-:-:S00]  /*0350*/  NOP ;  /* 0x0000000000007918 */ /* 0x000fc00000000000 */
        /* <DEDUP_REMOVED lines=10> */
.L_x_6:


//--------------------- .nv.shared._Z6VecDotPKfPfi --------------------------
	.section	.nv.shared._Z6VecDotPKfPfi,"aw",@nobits
	.sectionflags	@""
	.align	16
	.zero		1024


//--------------------- .nv.shared.reserved.0     --------------------------
	.section	.nv.shared.reserved.0,"aw",@nobits
	.weak		__nv_reservedSMEM_offset_0_alias
	.size		__nv_reservedSMEM_offset_0_alias, 0, 64
	.other		__nv_reservedSMEM_offset_0_alias,@"STO_CUDA_RESERVED_SHARED STV_DEFAULT"
__nv_reservedSMEM_offset_0_alias:
	.zero		0
	.zero		64


//--------------------- .nv.constant0._Z6VecDotPKfPfi --------------------------
	.section	.nv.constant0._Z6VecDotPKfPfi,"a",@progbits
	.sectionflags	@""
	.align	4
.nv.constant0._Z6VecDotPKfPfi:
	.zero		916


//--------------------- SYMBOLS --------------------------

	.type		.nv.reservedSmem.offset0,@object
	.size		.nv.reservedSmem.offset0,0x4
	.type		.nv.reservedSmem.cap,@object
	.size		.nv.reservedSmem.cap,0x4
